//
// Generated by NVIDIA NVVM Compiler
//
// Compiler Build ID: CL-36424714
// Cuda compilation tools, release 13.0, V13.0.88
// Based on NVVM 20.0.0
//

.version 9.0
.target sm_100
.address_size 64

	// .globl	kernel

.visible .entry kernel(
	.param .u64 .ptr .align 1 kernel_param_0,
	.param .u64 .ptr .align 1 kernel_param_1,
	.param .u64 .ptr .align 1 kernel_param_2,
	.param .u32 kernel_param_3,
	.param .u32 kernel_param_4,
	.param .u32 kernel_param_5
)
{
	.reg .pred 	%p<10>;
	.reg .b32 	%r<40>;
	.reg .b32 	%f<68>;
	.reg .b64 	%rd<53>;

	ld.param.u64 	%rd7, [kernel_param_0];
	ld.param.u64 	%rd8, [kernel_param_1];
	ld.param.u64 	%rd6, [kernel_param_2];
	ld.param.u32 	%r18, [kernel_param_4];
	ld.param.u32 	%r19, [kernel_param_5];
	cvta.to.global.u64 	%rd1, %rd8;
	cvta.to.global.u64 	%rd2, %rd7;
	mov.u32 	%r20, %ctaid.y;
	mov.u32 	%r21, %ntid.y;
	mov.u32 	%r22, %tid.y;
	mad.lo.s32 	%r1, %r20, %r21, %r22;
	mov.u32 	%r23, %ctaid.x;
	mov.u32 	%r24, %ntid.x;
	mov.u32 	%r25, %tid.x;
	mad.lo.s32 	%r2, %r23, %r24, %r25;
	setp.lt.s32 	%p1, %r19, 1;
	mov.f32 	%f67, 0f00000000;
	@%p1 bra 	$L__BB0_12;
	mul.lo.s32 	%r3, %r19, %r1;
	and.b32  	%r4, %r19, 7;
	setp.lt.u32 	%p2, %r19, 8;
	mov.f32 	%f67, 0f00000000;
	mov.b32 	%r38, 0;
	@%p2 bra 	$L__BB0_4;
	and.b32  	%r38, %r19, 2147483640;
	neg.s32 	%r36, %r38;
	shl.b32 	%r7, %r18, 3;
	mul.wide.u32 	%rd9, %r3, 4;
	add.s64 	%rd10, %rd9, %rd2;
	add.s64 	%rd52, %rd10, 16;
	mov.f32 	%f67, 0f00000000;
	mul.wide.s32 	%rd13, %r18, 4;
	mov.u32 	%r35, %r2;
$L__BB0_3:
	.pragma "nounroll";
	ld.global.f32 	%f17, [%rd52+-16];
	mul.wide.s32 	%rd11, %r35, 4;
	add.s64 	%rd12, %rd1, %rd11;
	ld.global.f32 	%f18, [%rd12];
	fma.rn.f32 	%f19, %f17, %f18, %f67;
	ld.global.f32 	%f20, [%rd52+-12];
	add.s64 	%rd14, %rd12, %rd13;
	ld.global.f32 	%f21, [%rd14];
	fma.rn.f32 	%f22, %f20, %f21, %f19;
	ld.global.f32 	%f23, [%rd52+-8];
	add.s64 	%rd15, %rd14, %rd13;
	ld.global.f32 	%f24, [%rd15];
	fma.rn.f32 	%f25, %f23, %f24, %f22;
	ld.global.f32 	%f26, [%rd52+-4];
	add.s64 	%rd16, %rd15, %rd13;
	ld.global.f32 	%f27, [%rd16];
	fma.rn.f32 	%f28, %f26, %f27, %f25;
	ld.global.f32 	%f29, [%rd52];
	add.s64 	%rd17, %rd16, %rd13;
	ld.global.f32 	%f30, [%rd17];
	fma.rn.f32 	%f31, %f29, %f30, %f28;
	ld.global.f32 	%f32, [%rd52+4];
	add.s64 	%rd18, %rd17, %rd13;
	ld.global.f32 	%f33, [%rd18];
	fma.rn.f32 	%f34, %f32, %f33, %f31;
	ld.global.f32 	%f35, [%rd52+8];
	add.s64 	%rd19, %rd18, %rd13;
	ld.global.f32 	%f36, [%rd19];
	fma.rn.f32 	%f37, %f35, %f36, %f34;
	ld.global.f32 	%f38, [%rd52+12];
	add.s64 	%rd20, %rd19, %rd13;
	ld.global.f32 	%f39, [%rd20];
	fma.rn.f32 	%f67, %f38, %f39, %f37;
	add.s32 	%r36, %r36, 8;
	add.s32 	%r35, %r35, %r7;
	add.s64 	%rd52, %rd52, 32;
	setp.ne.s32 	%p3, %r36, 0;
	@%p3 bra 	$L__BB0_3;
$L__BB0_4:
	setp.eq.s32 	%p4, %r4, 0;
	@%p4 bra 	$L__BB0_12;
	and.b32  	%r13, %r19, 3;
	setp.lt.u32 	%p5, %r4, 4;
	@%p5 bra 	$L__BB0_7;
	add.s32 	%r27, %r38, %r3;
	mul.wide.u32 	%rd21, %r27, 4;
	add.s64 	%rd22, %rd2, %rd21;
	ld.global.f32 	%f41, [%rd22];
	mad.lo.s32 	%r28, %r38, %r18, %r2;
	mul.wide.s32 	%rd23, %r28, 4;
	add.s64 	%rd24, %rd1, %rd23;
	ld.global.f32 	%f42, [%rd24];
	fma.rn.f32 	%f43, %f41, %f42, %f67;
	cvt.u64.u32 	%rd25, %r3;
	cvt.u64.u32 	%rd26, %r38;
	add.s64 	%rd27, %rd26, %rd25;
	shl.b64 	%rd28, %rd27, 2;
	add.s64 	%rd29, %rd2, %rd28;
	ld.global.f32 	%f44, [%rd29+4];
	mul.wide.s32 	%rd30, %r18, 4;
	add.s64 	%rd31, %rd24, %rd30;
	ld.global.f32 	%f45, [%rd31];
	fma.rn.f32 	%f46, %f44, %f45, %f43;
	ld.global.f32 	%f47, [%rd29+8];
	add.s64 	%rd32, %rd31, %rd30;
	ld.global.f32 	%f48, [%rd32];
	fma.rn.f32 	%f49, %f47, %f48, %f46;
	ld.global.f32 	%f50, [%rd29+12];
	add.s64 	%rd33, %rd32, %rd30;
	ld.global.f32 	%f51, [%rd33];
	fma.rn.f32 	%f67, %f50, %f51, %f49;
	add.s32 	%r38, %r38, 4;
$L__BB0_7:
	setp.eq.s32 	%p6, %r13, 0;
	@%p6 bra 	$L__BB0_12;
	setp.eq.s32 	%p7, %r13, 1;
	@%p7 bra 	$L__BB0_10;
	add.s32 	%r29, %r38, %r3;
	mul.wide.u32 	%rd34, %r29, 4;
	add.s64 	%rd35, %rd2, %rd34;
	ld.global.f32 	%f53, [%rd35];
	mad.lo.s32 	%r30, %r38, %r18, %r2;
	mul.wide.s32 	%rd36, %r30, 4;
	add.s64 	%rd37, %rd1, %rd36;
	ld.global.f32 	%f54, [%rd37];
	fma.rn.f32 	%f55, %f53, %f54, %f67;
	cvt.u64.u32 	%rd38, %r3;
	cvt.u64.u32 	%rd39, %r38;
	add.s64 	%rd40, %rd39, %rd38;
	shl.b64 	%rd41, %rd40, 2;
	add.s64 	%rd42, %rd2, %rd41;
	ld.global.f32 	%f56, [%rd42+4];
	mul.wide.s32 	%rd43, %r18, 4;
	add.s64 	%rd44, %rd37, %rd43;
	ld.global.f32 	%f57, [%rd44];
	fma.rn.f32 	%f67, %f56, %f57, %f55;
	add.s32 	%r38, %r38, 2;
$L__BB0_10:
	and.b32  	%r31, %r19, 1;
	setp.eq.b32 	%p8, %r31, 1;
	not.pred 	%p9, %p8;
	@%p9 bra 	$L__BB0_12;
	add.s32 	%r32, %r38, %r3;
	mul.wide.u32 	%rd45, %r32, 4;
	add.s64 	%rd46, %rd2, %rd45;
	ld.global.f32 	%f58, [%rd46];
	mad.lo.s32 	%r33, %r38, %r18, %r2;
	mul.wide.s32 	%rd47, %r33, 4;
	add.s64 	%rd48, %rd1, %rd47;
	ld.global.f32 	%f59, [%rd48];
	fma.rn.f32 	%f67, %f58, %f59, %f67;
$L__BB0_12:
	cvta.to.global.u64 	%rd49, %rd6;
	mad.lo.s32 	%r34, %r18, %r1, %r2;
	mul.wide.s32 	%rd50, %r34, 4;
	add.s64 	%rd51, %rd49, %rd50;
	st.global.f32 	[%rd51], %f67;
	ret;

}


// ===== COMPILED SASS (sm_100) =====

	.target	sm_100

	.elftype	@"ET_EXEC"


//--------------------- .note.nv.tkinfo           --------------------------
	.section	.note.nv.tkinfo,"",@"SHT_NOTE"
	.sectionflags	@"SHF_NOTE_NV_TKINFO"
	.tkinfo
        /*0018*/ 	.word	0x00000002
        /*0030*/ 	.string	""
        /*0030*/ 	.string	"ptxas"
        /*0030*/ 	.string	"Cuda compilation tools, release 13.0, V13.0.88"
        /*0030*/ 	.string	"Build cuda_13.0.r13.0/compiler.36424714_0"
        /*0030*/ 	.string	"-arch sm_100 -m 64 "



//--------------------- .note.nv.cuinfo           --------------------------
	.section	.note.nv.cuinfo,"",@"SHT_NOTE"
	.sectionflags	@"SHF_NOTE_NV_CUINFO"
        /*0018*/ 	.short	0x0002
        /*001a*/ 	.short	0x0064
        /*001c*/ 	.short	0x0082
	.zero		2


//--------------------- .nv.info                  --------------------------
	.section	.nv.info,"",@"SHT_CUDA_INFO"
	.align	4


	//----- nvinfo : EIATTR_REGCOUNT
	.align		4
        /*0000*/ 	.byte	0x04, 0x2f
        /*0002*/ 	.short	(.L_1 - .L_0)
	.align		4
.L_0:
        /*0004*/ 	.word	index@(kernel)
        /*0008*/ 	.word	0x00000020


	//----- nvinfo : EIATTR_FRAME_SIZE
	.align		4
.L_1:
        /*000c*/ 	.byte	0x04, 0x11
        /*000e*/ 	.short	(.L_3 - .L_2)
	.align		4
.L_2:
        /*0010*/ 	.word	index@(kernel)
        /*0014*/ 	.word	0x00000000


	//----- nvinfo : EIATTR_MIN_STACK_SIZE
	.align		4
.L_3:
        /*0018*/ 	.byte	0x04, 0x12
        /*001a*/ 	.short	(.L_5 - .L_4)
	.align		4
.L_4:
        /*001c*/ 	.word	index@(kernel)
        /*0020*/ 	.word	0x00000000
.L_5:


//--------------------- .nv.compat                --------------------------
	.section	.nv.compat,"",@"SHT_CUDA_COMPAT_INFO"
	.align	4
        /*0000*/ 	.byte	0x02, 0x09, 0x00, 0x00, 0x02, 0x02, 0x01, 0x00, 0x02, 0x05, 0x05, 0x00, 0x03, 0x07, 0x01, 0x01
        /*0010*/ 	.byte	0x02, 0x03, 0x00, 0x00, 0x02, 0x06, 0x01, 0x00, 0x04, 0x0b, 0x08, 0x00, 0x09, 0x00, 0x00, 0x00
        /*0020*/ 	.byte	0x00, 0x00, 0x00, 0x00


//--------------------- .nv.info.kernel           --------------------------
	.section	.nv.info.kernel,"",@"SHT_CUDA_INFO"
	.sectionflags	@""
	.align	4


	//----- nvinfo : EIATTR_CUDA_API_VERSION
	.align		4
        /*0000*/ 	.byte	0x04, 0x37
        /*0002*/ 	.short	(.L_7 - .L_6)
.L_6:
        /*0004*/ 	.word	0x00000082


	//----- nvinfo : EIATTR_KPARAM_INFO
	.align		4
.L_7:
        /*0008*/ 	.byte	0x04, 0x17
        /*000a*/ 	.short	(.L_9 - .L_8)
.L_8:
        /*000c*/ 	.word	0x00000000
        /*0010*/ 	.short	0x0005
        /*0012*/ 	.short	0x0020
        /*0014*/ 	.byte	0x00, 0xf0, 0x11, 0x00


	//----- nvinfo : EIATTR_KPARAM_INFO
	.align		4
.L_9:
        /*0018*/ 	.byte	0x04, 0x17
        /*001a*/ 	.short	(.L_11 - .L_10)
.L_10:
        /*001c*/ 	.word	0x00000000
        /*0020*/ 	.short	0x0004
        /*0022*/ 	.short	0x001c
        /*0024*/ 	.byte	0x00, 0xf0, 0x11, 0x00


	//----- nvinfo : EIATTR_KPARAM_INFO
	.align		4
.L_11:
        /*0028*/ 	.byte	0x04, 0x17
        /*002a*/ 	.short	(.L_13 - .L_12)
.L_12:
        /*002c*/ 	.word	0x00000000
        /*0030*/ 	.short	0x0003
        /*0032*/ 	.short	0x0018
        /*0034*/ 	.byte	0x00, 0xf0, 0x11, 0x00


	//----- nvinfo : EIATTR_KPARAM_INFO
	.align		4
.L_13:
        /*0038*/ 	.byte	0x04, 0x17
        /*003a*/ 	.short	(.L_15 - .L_14)
.L_14:
        /*003c*/ 	.word	0x00000000
        /*0040*/ 	.short	0x0002
        /*0042*/ 	.short	0x0010
        /*0044*/ 	.byte	0x00, 0xf5, 0x21, 0x00


	//----- nvinfo : EIATTR_KPARAM_INFO
	.align		4
.L_15:
        /*0048*/ 	.byte	0x04, 0x17
        /*004a*/ 	.short	(.L_17 - .L_16)
.L_16:
        /*004c*/ 	.word	0x00000000
        /*0050*/ 	.short	0x0001
        /*0052*/ 	.short	0x0008
        /*0054*/ 	.byte	0x00, 0xf5, 0x21, 0x00


	//----- nvinfo : EIATTR_KPARAM_INFO
	.align		4
.L_17:
        /*0058*/ 	.byte	0x04, 0x17
        /*005a*/ 	.short	(.L_19 - .L_18)
.L_18:
        /*005c*/ 	.word	0x00000000
        /*0060*/ 	.short	0x0000
        /*0062*/ 	.short	0x0000
        /*0064*/ 	.byte	0x00, 0xf5, 0x21, 0x00


	//----- nvinfo : EIATTR_SPARSE_MMA_MASK
	.align		4
.L_19:
        /*0068*/ 	.byte	0x03, 0x50
        /*006a*/ 	.short	0x0000


	//----- nvinfo : EIATTR_MAXREG_COUNT
	.align		4
        /*006c*/ 	.byte	0x03, 0x1b
        /*006e*/ 	.short	0x00ff


	//----- nvinfo : EIATTR_MERCURY_ISA_VERSION
	.align		4
        /*0070*/ 	.byte	0x03, 0x5f
        /*0072*/ 	.short	0x0101


	//----- nvinfo : EIATTR_VRC_CTA_INIT_COUNT
	.align		4
        /*0074*/ 	.byte	0x02, 0x4a
	.zero		1
	.zero		1


	//----- nvinfo : EIATTR_EXIT_INSTR_OFFSETS
	.align		4
        /*0078*/ 	.byte	0x04, 0x1c
        /*007a*/ 	.short	(.L_21 - .L_20)


	//   ....[0]....
.L_20:
        /*007c*/ 	.word	0x000008f0


	//----- nvinfo : EIATTR_CBANK_PARAM_SIZE
	.align		4
.L_21:
        /*0080*/ 	.byte	0x03, 0x19
        /*0082*/ 	.short	0x0024


	//----- nvinfo : EIATTR_PARAM_CBANK
	.align		4
        /*0084*/ 	.byte	0x04, 0x0a
        /*0086*/ 	.short	(.L_23 - .L_22)
	.align		4
.L_22:
        /*0088*/ 	.word	index@(.nv.constant0.kernel)
        /*008c*/ 	.short	0x0380
        /*008e*/ 	.short	0x0024


	//----- nvinfo : EIATTR_SW_WAR
	.align		4
.L_23:
        /*0090*/ 	.byte	0x04, 0x36
        /*0092*/ 	.short	(.L_25 - .L_24)
.L_24:
        /*0094*/ 	.word	0x00000008
.L_25:


//--------------------- .nv.callgraph             --------------------------
	.section	.nv.callgraph,"",@"SHT_CUDA_CALLGRAPH"
	.align	4
	.sectionentsize	8
	.align		4
        /*0000*/ 	.word	0x00000000
	.align		4
        /*0004*/ 	.word	0xffffffff
	.align		4
        /*0008*/ 	.word	0x00000000
	.align		4
        /*000c*/ 	.word	0xfffffffe
	.align		4
        /*0010*/ 	.word	0x00000000
	.align		4
        /*0014*/ 	.word	0xfffffffd
	.align		4
        /*0018*/ 	.word	0x00000000
	.align		4
        /*001c*/ 	.word	0xfffffffc


//--------------------- .text.kernel              --------------------------
	.section	.text.kernel,"ax",@progbits
	.align	128
        .global         kernel
        .type           kernel,@function
        .size           kernel,(.L_x_5 - kernel)
        .other          kernel,@"STO_CUDA_ENTRY STV_DEFAULT"
kernel:
.text.kernel:
[----:B------:R-:W-:Y:S08]  /*0000*/  LDC R1, c[0x0][0x37c] ;  /* 0x0000df00ff017b82 */ /* 0x000ff00000000800 */
[----:B------:R-:W0:Y:S01]  /*0010*/  LDC R0, c[0x0][0x3a0] ;  /* 0x0000e800ff007b82 */ /* 0x000e220000000800 */
[----:B------:R-:W1:Y:S01]  /*0020*/  S2R R2, SR_TID.Y ;  /* 0x0000000000027919 */ /* 0x000e620000002200 */
[----:B------:R-:W2:Y:S01]  /*0030*/  LDCU.64 UR4, c[0x0][0x358] ;  /* 0x00006b00ff0477ac */ /* 0x000ea20008000a00 */
[----:B------:R-:W-:Y:S01]  /*0040*/  HFMA2 R29, -RZ, RZ, 0, 0 ;  /* 0x00000000ff1d7431 */ /* 0x000fe200000001ff */
[----:B------:R-:W3:Y:S04]  /*0050*/  S2R R3, SR_TID.X ;  /* 0x0000000000037919 */ /* 0x000ee80000002100 */
[----:B------:R-:W1:Y:S08]  /*0060*/  LDC R17, c[0x0][0x364] ;  /* 0x0000d900ff117b82 */ /* 0x000e700000000800 */
[----:B------:R-:W1:Y:S08]  /*0070*/  S2UR UR6, SR_CTAID.Y ;  /* 0x00000000000679c3 */ /* 0x000e700000002600 */
[----:B------:R-:W3:Y:S01]  /*0080*/  S2UR UR7, SR_CTAID.X ;  /* 0x00000000000779c3 */ /* 0x000ee20000002500 */
[----:B0-----:R-:W-:-:S07]  /*0090*/  ISETP.GE.AND P0, PT, R0, 0x1, PT ;  /* 0x000000010000780c */ /* 0x001fce0003f06270 */
[----:B------:R-:W3:Y:S01]  /*00a0*/  LDC R16, c[0x0][0x360] ;  /* 0x0000d800ff107b82 */ /* 0x000ee20000000800 */
[----:B-1----:R-:W-:Y:S02]  /*00b0*/  IMAD R17, R17, UR6, R2 ;  /* 0x0000000611117c24 */ /* 0x002fe4000f8e0202 */
[----:B---3--:R-:W-:-:S03]  /*00c0*/  IMAD R16, R16, UR7, R3 ;  /* 0x0000000710107c24 */ /* 0x008fc6000f8e0203 */
[----:B--2---:R-:W-:Y:S05]  /*00d0*/  @!P0 BRA `(.L_x_0) ;  /* 0x0000000400f08947 */ /* 0x004fea0003800000 */
[C---:B------:R-:W-:Y:S01]  /*00e0*/  ISETP.GE.U32.AND P1, PT, R0.reuse, 0x8, PT ;  /* 0x000000080000780c */ /* 0x040fe20003f26070 */
[----:B------:R-:W-:Y:S01]  /*00f0*/  IMAD R19, R17, R0, RZ ;  /* 0x0000000011137224 */ /* 0x000fe200078e02ff */
[----:B------:R-:W-:Y:S02]  /*0100*/  LOP3.LUT R24, R0, 0x7, RZ, 0xc0, !PT ;  /* 0x0000000700187812 */ /* 0x000fe400078ec0ff */
[----:B------:R-:W-:Y:S02]  /*0110*/  MOV R29, RZ ;  /* 0x000000ff001d7202 */ /* 0x000fe40000000f00 */
[----:B------:R-:W-:Y:S02]  /*0120*/  ISETP.NE.AND P0, PT, R24, RZ, PT ;  /* 0x000000ff1800720c */ /* 0x000fe40003f05270 */
[----:B------:R-:W-:-:S05]  /*0130*/  MOV R20, RZ ;  /* 0x000000ff00147202 */ /* 0x000fca0000000f00 */
[----:B------:R-:W-:Y:S06]  /*0140*/  @!P1 BRA `(.L_x_1) ;  /* 0x0000000000c89947 */ /* 0x000fec0003800000 */
[----:B------:R-:W0:Y:S01]  /*0150*/  LDC.64 R2, c[0x0][0x380] ;  /* 0x0000e000ff027b82 */ /* 0x000e220000000a00 */
[----:B------:R-:W-:Y:S02]  /*0160*/  LOP3.LUT R20, R0, 0x7ffffff8, RZ, 0xc0, !PT ;  /* 0x7ffffff800147812 */ /* 0x000fe400078ec0ff */
[----:B------:R-:W-:Y:S02]  /*0170*/  MOV R29, RZ ;  /* 0x000000ff001d7202 */ /* 0x000fe40000000f00 */
[----:B------:R-:W-:Y:S02]  /*0180*/  MOV R21, R16 ;  /* 0x0000001000157202 */ /* 0x000fe40000000f00 */
[----:B------:R-:W-:Y:S01]  /*0190*/  IADD3 R18, PT, PT, -R20, RZ, RZ ;  /* 0x000000ff14127210 */ /* 0x000fe20007ffe1ff */
[----:B0-----:R-:W-:-:S03]  /*01a0*/  IMAD.WIDE.U32 R2, R19, 0x4, R2 ;  /* 0x0000000413027825 */ /* 0x001fc600078e0002 */
[----:B------:R-:W-:-:S04]  /*01b0*/  IADD3 R5, P1, PT, R2, 0x10, RZ ;  /* 0x0000001002057810 */ /* 0x000fc80007f3e0ff */
[----:B------:R-:W-:-:S09]  /*01c0*/  IADD3.X R4, PT, PT, RZ, R3, RZ, P1, !PT ;  /* 0x00000003ff047210 */ /* 0x000fd20000ffe4ff */
.L_x_2:
[----:B------:R-:W0:Y:S01]  /*01d0*/  LDC.64 R14, c[0x0][0x388] ;  /* 0x0000e200ff0e7b82 */ /* 0x000e220000000a00 */
[----:B------:R-:W-:Y:S02]  /*01e0*/  MOV R2, R5 ;  /* 0x0000000500027202 */ /* 0x000fe40000000f00 */
[----:B------:R-:W-:-:S05]  /*01f0*/  MOV R3, R4 ;  /* 0x0000000400037202 */ /* 0x000fca0000000f00 */
[----:B------:R-:W2:Y:S01]  /*0200*/  LDG.E R12, desc[UR4][R2.64+-0x10] ;  /* 0xfffff004020c7981 */ /* 0x000ea2000c1e1900 */
[----:B------:R-:W1:Y:S03]  /*0210*/  LDC R23, c[0x0][0x39c] ;  /* 0x0000e700ff177b82 */ /* 0x000e660000000800 */
[----:B------:R-:W3:Y:S04]  /*0220*/  LDG.E R22, desc[UR4][R2.64+-0xc] ;  /* 0xfffff40402167981 */ /* 0x000ee8000c1e1900 */
[----:B------:R-:W4:Y:S04]  /*0230*/  LDG.E R27, desc[UR4][R2.64+-0x8] ;  /* 0xfffff804021b7981 */ /* 0x000f28000c1e1900 */
[----:B------:R-:W5:Y:S01]  /*0240*/  LDG.E R26, desc[UR4][R2.64+-0x4] ;  /* 0xfffffc04021a7981 */ /* 0x000f62000c1e1900 */
[----:B0-----:R-:W-:-:S05]  /*0250*/  IMAD.WIDE R14, R21, 0x4, R14 ;  /* 0x00000004150e7825 */ /* 0x001fca00078e020e */
[----:B------:R1:W2:Y:S02]  /*0260*/  LDG.E R13, desc[UR4][R14.64] ;  /* 0x000000040e0d7981 */ /* 0x0002a4000c1e1900 */
[----:B-1----:R-:W-:-:S05]  /*0270*/  IMAD.WIDE R14, R23, 0x4, R14 ;  /* 0x00000004170e7825 */ /* 0x002fca00078e020e */
[----:B------:R0:W3:Y:S01]  /*0280*/  LDG.E R25, desc[UR4][R14.64] ;  /* 0x000000040e197981 */ /* 0x0000e2000c1e1900 */
[----:B------:R-:W-:-:S04]  /*0290*/  IMAD.WIDE R10, R23, 0x4, R14 ;  /* 0x00000004170a7825 */ /* 0x000fc800078e020e */
[C---:B------:R-:W-:Y:S02]  /*02a0*/  IMAD.WIDE R8, R23.reuse, 0x4, R10 ;  /* 0x0000000417087825 */ /* 0x040fe400078e020a */
[----:B------:R-:W4:Y:S02]  /*02b0*/  LDG.E R10, desc[UR4][R10.64] ;  /* 0x000000040a0a7981 */ /* 0x000f24000c1e1900 */
[C---:B------:R-:W-:Y:S02]  /*02c0*/  IMAD.WIDE R4, R23.reuse, 0x4, R8 ;  /* 0x0000000417047825 */ /* 0x040fe400078e0208 */
[----:B------:R-:W5:Y:S02]  /*02d0*/  LDG.E R9, desc[UR4][R8.64] ;  /* 0x0000000408097981 */ /* 0x000f64000c1e1900 */
[C---:B------:R-:W-:Y:S02]  /*02e0*/  IMAD.WIDE R6, R23.reuse, 0x4, R4 ;  /* 0x0000000417067825 */ /* 0x040fe400078e0204 */
[----:B------:R-:W5:Y:S04]  /*02f0*/  LDG.E R11, desc[UR4][R2.64+0x4] ;  /* 0x00000404020b7981 */ /* 0x000f68000c1e1900 */
[----:B------:R-:W5:Y:S04]  /*0300*/  LDG.E R4, desc[UR4][R4.64] ;  /* 0x0000000404047981 */ /* 0x000f68000c1e1900 */
[----:B------:R-:W5:Y:S04]  /*0310*/  LDG.E R8, desc[UR4][R2.64+0xc] ;  /* 0x00000c0402087981 */ /* 0x000f68000c1e1900 */
[----:B------:R-:W5:Y:S01]  /*0320*/  LDG.E R5, desc[UR4][R2.64] ;  /* 0x0000000402057981 */ /* 0x000f62000c1e1900 */
[----:B--2---:R-:W-:Y:S01]  /*0330*/  FFMA R29, R12, R13, R29 ;  /* 0x0000000d0c1d7223 */ /* 0x004fe2000000001d */
[----:B------:R-:W-:-:S02]  /*0340*/  IMAD.WIDE R12, R23, 0x4, R6 ;  /* 0x00000004170c7825 */ /* 0x000fc400078e0206 */
[----:B------:R-:W2:Y:S02]  /*0350*/  LDG.E R6, desc[UR4][R6.64] ;  /* 0x0000000406067981 */ /* 0x000ea4000c1e1900 */
[----:B0-----:R-:W-:Y:S02]  /*0360*/  IMAD.WIDE R14, R23, 0x4, R12 ;  /* 0x00000004170e7825 */ /* 0x001fe400078e020c */
[----:B------:R-:W2:Y:S04]  /*0370*/  LDG.E R28, desc[UR4][R12.64] ;  /* 0x000000040c1c7981 */ /* 0x000ea8000c1e1900 */
[----:B------:R-:W2:Y:S04]  /*0380*/  LDG.E R7, desc[UR4][R2.64+0x8] ;  /* 0x0000080402077981 */ /* 0x000ea8000c1e1900 */
[----:B------:R-:W2:Y:S01]  /*0390*/  LDG.E R15, desc[UR4][R14.64] ;  /* 0x000000040e0f7981 */ /* 0x000ea2000c1e1900 */
[----:B---3--:R-:W-:Y:S01]  /*03a0*/  FFMA R22, R22, R25, R29 ;  /* 0x0000001916167223 */ /* 0x008fe2000000001d */
[----:B------:R-:W-:-:S03]  /*03b0*/  IADD3 R18, PT, PT, R18, 0x8, RZ ;  /* 0x0000000812127810 */ /* 0x000fc60007ffe0ff */
[----:B----4-:R-:W-:Y:S01]  /*03c0*/  FFMA R27, R27, R10, R22 ;  /* 0x0000000a1b1b7223 */ /* 0x010fe20000000016 */
[----:B------:R-:W-:-:S03]  /*03d0*/  ISETP.NE.AND P1, PT, R18, RZ, PT ;  /* 0x000000ff1200720c */ /* 0x000fc60003f25270 */
[----:B-----5:R-:W-:Y:S01]  /*03e0*/  FFMA R26, R26, R9, R27 ;  /* 0x000000091a1a7223 */ /* 0x020fe2000000001b */
[----:B------:R-:W-:-:S03]  /*03f0*/  LEA R21, R23, R21, 0x3 ;  /* 0x0000001517157211 */ /* 0x000fc600078e18ff */
[----:B------:R-:W-:Y:S01]  /*0400*/  FFMA R4, R5, R4, R26 ;  /* 0x0000000405047223 */ /* 0x000fe2000000001a */
[----:B------:R-:W-:-:S03]  /*0410*/  IADD3 R5, P2, PT, R2, 0x20, RZ ;  /* 0x0000002002057810 */ /* 0x000fc60007f5e0ff */
[----:B--2---:R-:W-:-:S04]  /*0420*/  FFMA R4, R11, R6, R4 ;  /* 0x000000060b047223 */ /* 0x004fc80000000004 */
[----:B------:R-:W-:Y:S01]  /*0430*/  FFMA R7, R7, R28, R4 ;  /* 0x0000001c07077223 */ /* 0x000fe20000000004 */
[----:B------:R-:W-:-:S03]  /*0440*/  IADD3.X R4, PT, PT, RZ, R3, RZ, P2, !PT ;  /* 0x00000003ff047210 */ /* 0x000fc600017fe4ff */
[----:B------:R-:W-:Y:S01]  /*0450*/  FFMA R29, R8, R15, R7 ;  /* 0x0000000f081d7223 */ /* 0x000fe20000000007 */
[----:B------:R-:W-:Y:S06]  /*0460*/  @P1 BRA `(.L_x_2) ;  /* 0xfffffffc00581947 */ /* 0x000fec000383ffff */
.L_x_1:
[----:B------:R-:W-:Y:S05]  /*0470*/  @!P0 BRA `(.L_x_0) ;  /* 0x0000000400088947 */ /* 0x000fea0003800000 */
[----:B------:R-:W-:Y:S02]  /*0480*/  ISETP.GE.U32.AND P1, PT, R24, 0x4, PT ;  /* 0x000000041800780c */ /* 0x000fe40003f26070 */
[----:B------:R-:W-:-:S04]  /*0490*/  LOP3.LUT R14, R0, 0x3, RZ, 0xc0, !PT ;  /* 0x00000003000e7812 */ /* 0x000fc800078ec0ff */
[----:B------:R-:W-:-:S07]  /*04a0*/  ISETP.NE.AND P0, PT, R14, RZ, PT ;  /* 0x000000ff0e00720c */ /* 0x000fce0003f05270 */
[----:B------:R-:W-:Y:S06]  /*04b0*/  @!P1 BRA `(.L_x_3) ;  /* 0x0000000000709947 */ /* 0x000fec0003800000 */
[----:B------:R-:W0:Y:S01]  /*04c0*/  LDC R11, c[0x0][0x39c] ;  /* 0x0000e700ff0b7b82 */ /* 0x000e220000000800 */
[----:B------:R-:W1:Y:S01]  /*04d0*/  LDCU.64 UR6, c[0x0][0x380] ;  /* 0x00007000ff0677ac */ /* 0x000e620008000a00 */
[CC--:B------:R-:W-:Y:S02]  /*04e0*/  IADD3 R3, PT, PT, R19.reuse, R20.reuse, RZ ;  /* 0x0000001413037210 */ /* 0x0c0fe40007ffe0ff */
[----:B------:R-:W-:-:S04]  /*04f0*/  IADD3 R8, P1, PT, R19, R20, RZ ;  /* 0x0000001413087210 */ /* 0x000fc80007f3e0ff */
[----:B------:R-:W2:Y:S08]  /*0500*/  LDC.64 R4, c[0x0][0x388] ;  /* 0x0000e200ff047b82 */ /* 0x000eb00000000a00 */
[----:B------:R-:W3:Y:S01]  /*0510*/  LDC.64 R12, c[0x0][0x380] ;  /* 0x0000e000ff0c7b82 */ /* 0x000ee20000000a00 */
[----:B0-----:R-:W-:-:S04]  /*0520*/  IMAD R7, R20, R11, R16 ;  /* 0x0000000b14077224 */ /* 0x001fc800078e0210 */
[----:B--2---:R-:W-:-:S04]  /*0530*/  IMAD.WIDE R4, R7, 0x4, R4 ;  /* 0x0000000407047825 */ /* 0x004fc800078e0204 */
[----:B------:R-:W-:Y:S02]  /*0540*/  IMAD.WIDE R6, R11, 0x4, R4 ;  /* 0x000000040b067825 */ /* 0x000fe400078e0204 */
[----:B------:R-:W2:Y:S02]  /*0550*/  LDG.E R4, desc[UR4][R4.64] ;  /* 0x0000000404047981 */ /* 0x000ea4000c1e1900 */
[----:B---3--:R-:W-:Y:S01]  /*0560*/  IMAD.WIDE.U32 R12, R3, 0x4, R12 ;  /* 0x00000004030c7825 */ /* 0x008fe200078e000c */
[----:B------:R-:W-:Y:S02]  /*0570*/  IADD3.X R3, PT, PT, RZ, RZ, RZ, P1, !PT ;  /* 0x000000ffff037210 */ /* 0x000fe40000ffe4ff */
[----:B-1----:R-:W-:-:S03]  /*0580*/  LEA R2, P1, R8, UR6, 0x2 ;  /* 0x0000000608027c11 */ /* 0x002fc6000f8210ff */
[----:B------:R-:W2:Y:S01]  /*0590*/  LDG.E R12, desc[UR4][R12.64] ;  /* 0x000000040c0c7981 */ /* 0x000ea2000c1e1900 */
[----:B------:R-:W-:Y:S01]  /*05a0*/  LEA.HI.X R3, R8, UR7, R3, 0x2, P1 ;  /* 0x0000000708037c11 */ /* 0x000fe200088f1403 */
[C---:B------:R-:W-:Y:S02]  /*05b0*/  IMAD.WIDE R8, R11.reuse, 0x4, R6 ;  /* 0x000000040b087825 */ /* 0x040fe400078e0206 */
[----:B------:R-:W3:Y:S04]  /*05c0*/  LDG.E R6, desc[UR4][R6.64] ;  /* 0x0000000406067981 */ /* 0x000ee8000c1e1900 */
[----:B------:R-:W3:Y:S01]  /*05d0*/  LDG.E R18, desc[UR4][R2.64+0x4] ;  /* 0x0000040402127981 */ /* 0x000ee2000c1e1900 */
[----:B------:R-:W-:-:S03]  /*05e0*/  IMAD.WIDE R10, R11, 0x4, R8 ;  /* 0x000000040b0a7825 */ /* 0x000fc600078e0208 */
[----:B------:R-:W4:Y:S04]  /*05f0*/  LDG.E R21, desc[UR4][R8.64] ;  /* 0x0000000408157981 */ /* 0x000f28000c1e1900 */
[----:B------:R-:W4:Y:S04]  /*0600*/  LDG.E R15, desc[UR4][R2.64+0x8] ;  /* 0x00000804020f7981 */ /* 0x000f28000c1e1900 */
[----:B------:R-:W5:Y:S04]  /*0610*/  LDG.E R22, desc[UR4][R2.64+0xc] ;  /* 0x00000c0402167981 */ /* 0x000f68000c1e1900 */
[----:B------:R-:W5:Y:S01]  /*0620*/  LDG.E R10, desc[UR4][R10.64] ;  /* 0x000000040a0a7981 */ /* 0x000f62000c1e1900 */
[----:B------:R-:W-:Y:S01]  /*0630*/  IADD3 R20, PT, PT, R20, 0x4, RZ ;  /* 0x0000000414147810 */ /* 0x000fe20007ffe0ff */
[----:B--2---:R-:W-:-:S04]  /*0640*/  FFMA R29, R12, R4, R29 ;  /* 0x000000040c1d7223 */ /* 0x004fc8000000001d */
[----:B---3--:R-:W-:-:S04]  /*0650*/  FFMA R18, R18, R6, R29 ;  /* 0x0000000612127223 */ /* 0x008fc8000000001d */
[----:B----4-:R-:W-:-:S04]  /*0660*/  FFMA R15, R15, R21, R18 ;  /* 0x000000150f0f7223 */ /* 0x010fc80000000012 */
[----:B-----5:R-:W-:-:S07]  /*0670*/  FFMA R29, R22, R10, R15 ;  /* 0x0000000a161d7223 */ /* 0x020fce000000000f */
.L_x_3:
[----:B------:R-:W-:Y:S05]  /*0680*/  @!P0 BRA `(.L_x_0) ;  /* 0x0000000000848947 */ /* 0x000fea0003800000 */
[----:B------:R-:W-:Y:S01]  /*0690*/  ISETP.NE.AND P1, PT, R14, 0x1, PT ;  /* 0x000000010e00780c */ /* 0x000fe20003f25270 */
[----:B------:R-:W0:Y:S01]  /*06a0*/  LDC.64 R8, c[0x0][0x388] ;  /* 0x0000e200ff087b82 */ /* 0x000e220000000a00 */
[----:B------:R-:W-:-:S04]  /*06b0*/  LOP3.LUT R0, R0, 0x1, RZ, 0xc0, !PT ;  /* 0x0000000100007812 */ /* 0x000fc800078ec0ff */
[----:B------:R-:W-:-:S03]  /*06c0*/  ISETP.NE.U32.AND P0, PT, R0, 0x1, PT ;  /* 0x000000010000780c */ /* 0x000fc60003f05070 */
[----:B------:R-:W1:Y:S04]  /*06d0*/  LDC.64 R10, c[0x0][0x380] ;  /* 0x0000e000ff0a7b82 */ /* 0x000e680000000a00 */
[CC--:B------:R-:W-:Y:S02]  /*06e0*/  @P1 IADD3 R21, PT, PT, R19.reuse, R20.reuse, RZ ;  /* 0x0000001413151210 */ /* 0x0c0fe40007ffe0ff */
[----:B------:R-:W-:Y:S02]  /*06f0*/  @P1 IADD3 R0, P2, PT, R19, R20, RZ ;  /* 0x0000001413001210 */ /* 0x000fe40007f5e0ff */
[----:B------:R-:W2:Y:S02]  /*0700*/  @P1 LDC R15, c[0x0][0x39c] ;  /* 0x0000e700ff0f1b82 */ /* 0x000ea40000000800 */
[----:B------:R-:W-:-:S06]  /*0710*/  @P1 IADD3.X R12, PT, PT, RZ, RZ, RZ, P2, !PT ;  /* 0x000000ffff0c1210 */ /* 0x000fcc00017fe4ff */
[----:B------:R-:W3:Y:S08]  /*0720*/  @P1 LDC.64 R6, c[0x0][0x380] ;  /* 0x0000e000ff061b82 */ /* 0x000ef00000000a00 */
[----:B------:R-:W4:Y:S01]  /*0730*/  @!P0 LDC R13, c[0x0][0x39c] ;  /* 0x0000e700ff0d8b82 */ /* 0x000f220000000800 */
[----:B-1----:R-:W-:-:S06]  /*0740*/  @P1 IMAD.WIDE.U32 R10, R21, 0x4, R10 ;  /* 0x00000004150a1825 */ /* 0x002fcc00078e000a */
[----:B------:R-:W5:Y:S01]  /*0750*/  @P1 LDG.E R10, desc[UR4][R10.64] ;  /* 0x000000040a0a1981 */ /* 0x000f62000c1e1900 */
[----:B------:R-:W1:Y:S01]  /*0760*/  LDC.64 R2, c[0x0][0x380] ;  /* 0x0000e000ff027b82 */ /* 0x000e620000000a00 */
[C---:B--2---:R-:W-:Y:S01]  /*0770*/  @P1 IMAD R23, R20.reuse, R15, R16 ;  /* 0x0000000f14171224 */ /* 0x044fe200078e0210 */
[----:B------:R-:W-:-:S03]  /*0780*/  @P1 IADD3 R20, PT, PT, R20, 0x2, RZ ;  /* 0x0000000214141810 */ /* 0x000fc60007ffe0ff */
[----:B0-----:R-:W-:-:S03]  /*0790*/  @P1 IMAD.WIDE R8, R23, 0x4, R8 ;  /* 0x0000000417081825 */ /* 0x001fc600078e0208 */
[----:B------:R-:W0:Y:S01]  /*07a0*/  LDC.64 R4, c[0x0][0x388] ;  /* 0x0000e200ff047b82 */ /* 0x000e220000000a00 */
[C---:B---3--:R-:W-:Y:S02]  /*07b0*/  @P1 LEA R6, P2, R0.reuse, R6, 0x2 ;  /* 0x0000000600061211 */ /* 0x048fe400078410ff */
[----:B------:R-:W-:Y:S01]  /*07c0*/  @!P0 IADD3 R19, PT, PT, R19, R20, RZ ;  /* 0x0000001413138210 */ /* 0x000fe20007ffe0ff */
[----:B------:R-:W-:Y:S01]  /*07d0*/  @P1 IMAD.WIDE R14, R15, 0x4, R8 ;  /* 0x000000040f0e1825 */ /* 0x000fe200078e0208 */
[----:B------:R-:W-:Y:S02]  /*07e0*/  @P1 LEA.HI.X R7, R0, R7, R12, 0x2, P2 ;  /* 0x0000000700071211 */ /* 0x000fe400010f140c */
[----:B------:R-:W5:Y:S01]  /*07f0*/  @P1 LDG.E R0, desc[UR4][R8.64] ;  /* 0x0000000408001981 */ /* 0x000f62000c1e1900 */
[----:B----4-:R-:W-:-:S03]  /*0800*/  @!P0 IMAD R13, R20, R13, R16 ;  /* 0x0000000d140d8224 */ /* 0x010fc600078e0210 */
[----:B------:R-:W2:Y:S04]  /*0810*/  @P1 LDG.E R7, desc[UR4][R6.64+0x4] ;  /* 0x0000040406071981 */ /* 0x000ea8000c1e1900 */
[----:B------:R-:W2:Y:S01]  /*0820*/  @P1 LDG.E R14, desc[UR4][R14.64] ;  /* 0x000000040e0e1981 */ /* 0x000ea2000c1e1900 */
[----:B-1----:R-:W-:-:S06]  /*0830*/  @!P0 IMAD.WIDE.U32 R2, R19, 0x4, R2 ;  /* 0x0000000413028825 */ /* 0x002fcc00078e0002 */
[----:B------:R-:W3:Y:S01]  /*0840*/  @!P0 LDG.E R2, desc[UR4][R2.64] ;  /* 0x0000000402028981 */ /* 0x000ee2000c1e1900 */
[----:B0-----:R-:W-:-:S06]  /*0850*/  @!P0 IMAD.WIDE R4, R13, 0x4, R4 ;  /* 0x000000040d048825 */ /* 0x001fcc00078e0204 */
[----:B------:R-:W3:Y:S01]  /*0860*/  @!P0 LDG.E R4, desc[UR4][R4.64] ;  /* 0x0000000404048981 */ /* 0x000ee2000c1e1900 */
[----:B-----5:R-:W-:-:S04]  /*0870*/  @P1 FFMA R0, R10, R0, R29 ;  /* 0x000000000a001223 */ /* 0x020fc8000000001d */
[----:B--2---:R-:W-:-:S04]  /*0880*/  @P1 FFMA R29, R7, R14, R0 ;  /* 0x0000000e071d1223 */ /* 0x004fc80000000000 */
[----:B---3--:R-:W-:-:S07]  /*0890*/  @!P0 FFMA R29, R2, R4, R29 ;  /* 0x00000004021d8223 */ /* 0x008fce000000001d */
.L_x_0:
[----:B------:R-:W0:Y:S01]  /*08a0*/  LDC.64 R2, c[0x0][0x390] ;  /* 0x0000e400ff027b82 */ /* 0x000e220000000a00 */
[----:B------:R-:W1:Y:S02]  /*08b0*/  LDCU UR6, c[0x0][0x39c] ;  /* 0x00007380ff0677ac */ /* 0x000e640008000800 */
[----:B-1----:R-:W-:-:S04]  /*08c0*/  IMAD R17, R17, UR6, R16 ;  /* 0x0000000611117c24 */ /* 0x002fc8000f8e0210 */
[----:B0-----:R-:W-:-:S05]  /*08d0*/  IMAD.WIDE R2, R17, 0x4, R2 ;  /* 0x0000000411027825 */ /* 0x001fca00078e0202 */
[----:B------:R-:W-:Y:S01]  /*08e0*/  STG.E desc[UR4][R2.64], R29 ;  /* 0x0000001d02007986 */ /* 0x000fe2000c101904 */
[----:B------:R-:W-:Y:S05]  /*08f0*/  EXIT ;  /* 0x000000000000794d */ /* 0x000fea0003800000 */
.L_x_4:
[----:B------:R-:W-:-:S00]  /*0900*/  BRA `(.L_x_4) ;  /* 0xfffffffc00fc7947 */ /* 0x000fc0000383ffff */
[----:B------:R-:W-:-:S00]  /*0910*/  NOP ;  /* 0x0000000000007918 */ /* 0x000fc00000000000 */
        /* <DEDUP_REMOVED lines=14> */
.L_x_5:


//--------------------- .nv.shared.reserved.0     --------------------------
	.section	.nv.shared.reserved.0,"aw",@nobits
	.weak		__nv_reservedSMEM_offset_0_alias
	.size		__nv_reservedSMEM_offset_0_alias, 0, 64
	.other		__nv_reservedSMEM_offset_0_alias,@"STO_CUDA_RESERVED_SHARED STV_DEFAULT"
__nv_reservedSMEM_offset_0_alias:
	.zero		0
	.zero		64


//--------------------- .nv.constant0.kernel      --------------------------
	.section	.nv.constant0.kernel,"a",@progbits
	.sectionflags	@""
	.align	4
.nv.constant0.kernel:
	.zero		932


//--------------------- SYMBOLS --------------------------

	.type		.nv.reservedSmem.offset0,@object
	.size		.nv.reservedSmem.offset0,0x4
